//
// Generated by NVIDIA NVVM Compiler
//
// Compiler Build ID: CL-36424714
// Cuda compilation tools, release 13.0, V13.0.88
// Based on NVVM 20.0.0
//

.version 9.0
.target sm_100
.address_size 64

	// .globl	default_function_kernel

.visible .entry default_function_kernel(
	.param .u64 .ptr .align 1 default_function_kernel_param_0,
	.param .u64 .ptr .align 1 default_function_kernel_param_1
)
.maxntid 24
{
	.reg .pred 	%p<3>;
	.reg .b32 	%r<7>;
	.reg .b32 	%f<8>;
	.reg .b64 	%rd<8>;

	ld.param.u64 	%rd1, [default_function_kernel_param_0];
	ld.param.u64 	%rd2, [default_function_kernel_param_1];
	mov.u32 	%r1, %ctaid.x;
	shl.b32 	%r3, %r1, 1;
	mov.u32 	%r2, %tid.x;
	setp.gt.u32 	%p1, %r2, 11;
	selp.u32 	%r4, 1, 0, %p1;
	or.b32  	%r5, %r3, %r4;
	setp.gt.u32 	%p2, %r5, 32;
	@%p2 bra 	$L__BB0_2;
	cvta.to.global.u64 	%rd3, %rd2;
	cvta.to.global.u64 	%rd4, %rd1;
	mad.lo.s32 	%r6, %r1, 24, %r2;
	mul.wide.u32 	%rd5, %r6, 4;
	add.s64 	%rd6, %rd3, %rd5;
	ld.global.nc.f32 	%f1, [%rd6];
	mov.f32 	%f2, 0f00000000;
	sub.f32 	%f3, %f2, %f1;
	mul.f32 	%f4, %f3, 0f3FB8AA3B;
	ex2.approx.f32 	%f5, %f4;
	add.f32 	%f6, %f5, 0f3F800000;
	rcp.rn.f32 	%f7, %f6;
	add.s64 	%rd7, %rd4, %rd5;
	st.global.f32 	[%rd7], %f7;
$L__BB0_2:
	ret;

}


// ===== COMPILED SASS (sm_100) =====

	.target	sm_100

	.elftype	@"ET_EXEC"


//--------------------- .note.nv.tkinfo           --------------------------
	.section	.note.nv.tkinfo,"",@"SHT_NOTE"
	.sectionflags	@"SHF_NOTE_NV_TKINFO"
	.tkinfo
        /*0018*/ 	.word	0x00000002
        /*0030*/ 	.string	""
        /*0030*/ 	.string	"ptxas"
        /*0030*/ 	.string	"Cuda compilation tools, release 13.0, V13.0.88"
        /*0030*/ 	.string	"Build cuda_13.0.r13.0/compiler.36424714_0"
        /*0030*/ 	.string	"-arch sm_100 -m 64 "



//--------------------- .note.nv.cuinfo           --------------------------
	.section	.note.nv.cuinfo,"",@"SHT_NOTE"
	.sectionflags	@"SHF_NOTE_NV_CUINFO"
        /*0018*/ 	.short	0x0002
        /*001a*/ 	.short	0x0064
        /*001c*/ 	.short	0x0082
	.zero		2


//--------------------- .nv.info                  --------------------------
	.section	.nv.info,"",@"SHT_CUDA_INFO"
	.align	4


	//----- nvinfo : EIATTR_REGCOUNT
	.align		4
        /*0000*/ 	.byte	0x04, 0x2f
        /*0002*/ 	.short	(.L_1 - .L_0)
	.align		4
.L_0:
        /*0004*/ 	.word	index@(default_function_kernel)
        /*0008*/ 	.word	0x0000000f


	//----- nvinfo : EIATTR_FRAME_SIZE
	.align		4
.L_1:
        /*000c*/ 	.byte	0x04, 0x11
        /*000e*/ 	.short	(.L_3 - .L_2)
	.align		4
.L_2:
        /*0010*/ 	.word	index@($__internal_0_$__cuda_sm20_rcp_rn_f32_slowpath)
        /*0014*/ 	.word	0x00000000


	//----- nvinfo : EIATTR_FRAME_SIZE
	.align		4
.L_3:
        /*0018*/ 	.byte	0x04, 0x11
        /*001a*/ 	.short	(.L_5 - .L_4)
	.align		4
.L_4:
        /*001c*/ 	.word	index@(default_function_kernel)
        /*0020*/ 	.word	0x00000000


	//----- nvinfo : EIATTR_MIN_STACK_SIZE
	.align		4
.L_5:
        /*0024*/ 	.byte	0x04, 0x12
        /*0026*/ 	.short	(.L_7 - .L_6)
	.align		4
.L_6:
        /*0028*/ 	.word	index@(default_function_kernel)
        /*002c*/ 	.word	0x00000000
.L_7:


//--------------------- .nv.compat                --------------------------
	.section	.nv.compat,"",@"SHT_CUDA_COMPAT_INFO"
	.align	4
        /*0000*/ 	.byte	0x02, 0x09, 0x00, 0x00, 0x02, 0x02, 0x01, 0x00, 0x02, 0x05, 0x05, 0x00, 0x03, 0x07, 0x01, 0x01
        /*0010*/ 	.byte	0x02, 0x03, 0x00, 0x00, 0x02, 0x06, 0x01, 0x00, 0x04, 0x0b, 0x08, 0x00, 0x01, 0x00, 0x00, 0x00
        /*0020*/ 	.byte	0x00, 0x00, 0x00, 0x00


//--------------------- .nv.info.default_function_kernel --------------------------
	.section	.nv.info.default_function_kernel,"",@"SHT_CUDA_INFO"
	.sectionflags	@""
	.align	4


	//----- nvinfo : EIATTR_CUDA_API_VERSION
	.align		4
        /*0000*/ 	.byte	0x04, 0x37
        /*0002*/ 	.short	(.L_9 - .L_8)
.L_8:
        /*0004*/ 	.word	0x00000082


	//----- nvinfo : EIATTR_KPARAM_INFO
	.align		4
.L_9:
        /*0008*/ 	.byte	0x04, 0x17
        /*000a*/ 	.short	(.L_11 - .L_10)
.L_10:
        /*000c*/ 	.word	0x00000000
        /*0010*/ 	.short	0x0001
        /*0012*/ 	.short	0x0008
        /*0014*/ 	.byte	0x00, 0xf5, 0x21, 0x00


	//----- nvinfo : EIATTR_KPARAM_INFO
	.align		4
.L_11:
        /*0018*/ 	.byte	0x04, 0x17
        /*001a*/ 	.short	(.L_13 - .L_12)
.L_12:
        /*001c*/ 	.word	0x00000000
        /*0020*/ 	.short	0x0000
        /*0022*/ 	.short	0x0000
        /*0024*/ 	.byte	0x00, 0xf5, 0x21, 0x00


	//----- nvinfo : EIATTR_SPARSE_MMA_MASK
	.align		4
.L_13:
        /*0028*/ 	.byte	0x03, 0x50
        /*002a*/ 	.short	0x0000


	//----- nvinfo : EIATTR_MAXREG_COUNT
	.align		4
        /*002c*/ 	.byte	0x03, 0x1b
        /*002e*/ 	.short	0x00ff


	//----- nvinfo : EIATTR_MERCURY_ISA_VERSION
	.align		4
        /*0030*/ 	.byte	0x03, 0x5f
        /*0032*/ 	.short	0x0101


	//----- nvinfo : EIATTR_VRC_CTA_INIT_COUNT
	.align		4
        /*0034*/ 	.byte	0x02, 0x4a
	.zero		1
	.zero		1


	//----- nvinfo : EIATTR_EXIT_INSTR_OFFSETS
	.align		4
        /*0038*/ 	.byte	0x04, 0x1c
        /*003a*/ 	.short	(.L_15 - .L_14)


	//   ....[0]....
.L_14:
        /*003c*/ 	.word	0x00000070


	//   ....[1]....
        /*0040*/ 	.word	0x00000240


	//----- nvinfo : EIATTR_MAX_THREADS
	.align		4
.L_15:
        /*0044*/ 	.byte	0x04, 0x05
        /*0046*/ 	.short	(.L_17 - .L_16)
.L_16:
        /*0048*/ 	.word	0x00000018
        /*004c*/ 	.word	0x00000001
        /*0050*/ 	.word	0x00000001


	//----- nvinfo : EIATTR_CRS_STACK_SIZE
	.align		4
.L_17:
        /*0054*/ 	.byte	0x04, 0x1e
        /*0056*/ 	.short	(.L_19 - .L_18)
.L_18:
        /*0058*/ 	.word	0x00000000


	//----- nvinfo : EIATTR_CBANK_PARAM_SIZE
	.align		4
.L_19:
        /*005c*/ 	.byte	0x03, 0x19
        /*005e*/ 	.short	0x0010


	//----- nvinfo : EIATTR_PARAM_CBANK
	.align		4
        /*0060*/ 	.byte	0x04, 0x0a
        /*0062*/ 	.short	(.L_21 - .L_20)
	.align		4
.L_20:
        /*0064*/ 	.word	index@(.nv.constant0.default_function_kernel)
        /*0068*/ 	.short	0x0380
        /*006a*/ 	.short	0x0010


	//----- nvinfo : EIATTR_SW_WAR
	.align		4
.L_21:
        /*006c*/ 	.byte	0x04, 0x36
        /*006e*/ 	.short	(.L_23 - .L_22)
.L_22:
        /*0070*/ 	.word	0x00000008
.L_23:


//--------------------- .nv.callgraph             --------------------------
	.section	.nv.callgraph,"",@"SHT_CUDA_CALLGRAPH"
	.align	4
	.sectionentsize	8
	.align		4
        /*0000*/ 	.word	0x00000000
	.align		4
        /*0004*/ 	.word	0xffffffff
	.align		4
        /*0008*/ 	.word	0x00000000
	.align		4
        /*000c*/ 	.word	0xfffffffe
	.align		4
        /*0010*/ 	.word	0x00000000
	.align		4
        /*0014*/ 	.word	0xfffffffd
	.align		4
        /*0018*/ 	.word	0x00000000
	.align		4
        /*001c*/ 	.word	0xfffffffc


//--------------------- .text.default_function_kernel --------------------------
	.section	.text.default_function_kernel,"ax",@progbits
	.align	128
        .global         default_function_kernel
        .type           default_function_kernel,@function
        .size           default_function_kernel,(.L_x_8 - default_function_kernel)
        .other          default_function_kernel,@"STO_CUDA_ENTRY STV_DEFAULT"
default_function_kernel:
.text.default_function_kernel:
[----:B------:R-:W-:Y:S01]  /*0000*/  LDC R1, c[0x0][0x37c] ;  /* 0x0000df00ff017b82 */ /* 0x000fe20000000800 */
[----:B------:R-:W0:Y:S01]  /*0010*/  S2R R4, SR_TID.X ;  /* 0x0000000000047919 */ /* 0x000e220000002100 */
[----:B------:R-:W1:Y:S01]  /*0020*/  S2R R5, SR_CTAID.X ;  /* 0x0000000000057919 */ /* 0x000e620000002500 */
[----:B0-----:R-:W-:-:S04]  /*0030*/  ISETP.GT.U32.AND P0, PT, R4, 0xb, PT ;  /* 0x0000000b0400780c */ /* 0x001fc80003f04070 */
[----:B------:R-:W-:-:S05]  /*0040*/  SEL R0, RZ, 0x1, !P0 ;  /* 0x00000001ff007807 */ /* 0x000fca0004000000 */
[----:B-1----:R-:W-:-:S05]  /*0050*/  IMAD R0, R5, 0x2, R0 ;  /* 0x0000000205007824 */ /* 0x002fca00078e0200 */
[----:B------:R-:W-:-:S13]  /*0060*/  ISETP.GT.U32.AND P0, PT, R0, 0x20, PT ;  /* 0x000000200000780c */ /* 0x000fda0003f04070 */
[----:B------:R-:W-:Y:S05]  /*0070*/  @P0 EXIT ;  /* 0x000000000000094d */ /* 0x000fea0003800000 */
[----:B------:R-:W0:Y:S01]  /*0080*/  LDC.64 R2, c[0x0][0x388] ;  /* 0x0000e200ff027b82 */ /* 0x000e220000000a00 */
[----:B------:R-:W1:Y:S01]  /*0090*/  LDCU.64 UR4, c[0x0][0x358] ;  /* 0x00006b00ff0477ac */ /* 0x000e620008000a00 */
[----:B------:R-:W-:-:S04]  /*00a0*/  IMAD R5, R5, 0x18, R4 ;  /* 0x0000001805057824 */ /* 0x000fc800078e0204 */
[----:B0-----:R-:W-:-:S06]  /*00b0*/  IMAD.WIDE.U32 R2, R5, 0x4, R2 ;  /* 0x0000000405027825 */ /* 0x001fcc00078e0002 */
[----:B-1----:R-:W2:Y:S01]  /*00c0*/  LDG.E.CONSTANT R2, desc[UR4][R2.64] ;  /* 0x0000000402027981 */ /* 0x002ea2000c1e9900 */
[----:B------:R-:W-:Y:S01]  /*00d0*/  BSSY.RECONVERGENT B0, `(.L_x_0) ;  /* 0x0000013000007945 */ /* 0x000fe20003800200 */
[----:B--2---:R-:W-:-:S04]  /*00e0*/  FADD R0, RZ, -R2 ;  /* 0x80000002ff007221 */ /* 0x004fc80000000000 */
[----:B------:R-:W-:-:S05]  /*00f0*/  FMUL R0, R0, 1.4426950216293334961 ;  /* 0x3fb8aa3b00007820 */ /* 0x000fca0000400000 */
[----:B------:R-:W-:-:S13]  /*0100*/  FSETP.GEU.AND P0, PT, R0, -126, PT ;  /* 0xc2fc00000000780b */ /* 0x000fda0003f0e000 */
[----:B------:R-:W-:-:S04]  /*0110*/  @!P0 FMUL R0, R0, 0.5 ;  /* 0x3f00000000008820 */ /* 0x000fc80000400000 */
[----:B------:R-:W0:Y:S02]  /*0120*/  MUFU.EX2 R4, R0 ;  /* 0x0000000000047308 */ /* 0x000e240000000800 */
[----:B0-----:R-:W-:-:S04]  /*0130*/  @!P0 FMUL R4, R4, R4 ;  /* 0x0000000404048220 */ /* 0x001fc80000400000 */
[----:B------:R-:W-:-:S04]  /*0140*/  FADD R0, R4, 1 ;  /* 0x3f80000004007421 */ /* 0x000fc80000000000 */
[----:B------:R-:W-:-:S05]  /*0150*/  VIADD R4, R0, 0x1800000 ;  /* 0x0180000000047836 */ /* 0x000fca0000000000 */
[----:B------:R-:W-:-:S04]  /*0160*/  LOP3.LUT R4, R4, 0x7f800000, RZ, 0xc0, !PT ;  /* 0x7f80000004047812 */ /* 0x000fc800078ec0ff */
[----:B------:R-:W-:-:S13]  /*0170*/  ISETP.GT.U32.AND P0, PT, R4, 0x1ffffff, PT ;  /* 0x01ffffff0400780c */ /* 0x000fda0003f04070 */
[----:B------:R-:W-:Y:S05]  /*0180*/  @P0 BRA `(.L_x_1) ;  /* 0x00000000000c0947 */ /* 0x000fea0003800000 */
[----:B------:R-:W-:-:S07]  /*0190*/  MOV R10, 0x1b0 ;  /* 0x000001b0000a7802 */ /* 0x000fce0000000f00 */
[----:B------:R-:W-:Y:S05]  /*01a0*/  CALL.REL.NOINC `($__internal_0_$__cuda_sm20_rcp_rn_f32_slowpath) ;  /* 0x0000000000287944 */ /* 0x000fea0003c00000 */
[----:B------:R-:W-:Y:S05]  /*01b0*/  BRA `(.L_x_2) ;  /* 0x0000000000107947 */ /* 0x000fea0003800000 */
.L_x_1:
[----:B------:R-:W0:Y:S02]  /*01c0*/  MUFU.RCP R7, R0 ;  /* 0x0000000000077308 */ /* 0x000e240000001000 */
[----:B0-----:R-:W-:-:S04]  /*01d0*/  FFMA R2, R0, R7, -1 ;  /* 0xbf80000000027423 */ /* 0x001fc80000000007 */
[----:B------:R-:W-:-:S04]  /*01e0*/  FADD.FTZ R2, -R2, -RZ ;  /* 0x800000ff02027221 */ /* 0x000fc80000010100 */
[----:B------:R-:W-:-:S07]  /*01f0*/  FFMA R7, R7, R2, R7 ;  /* 0x0000000207077223 */ /* 0x000fce0000000007 */
.L_x_2:
[----:B------:R-:W-:Y:S05]  /*0200*/  BSYNC.RECONVERGENT B0 ;  /* 0x0000000000007941 */ /* 0x000fea0003800200 */
.L_x_0:
[----:B------:R-:W0:Y:S02]  /*0210*/  LDC.64 R2, c[0x0][0x380] ;  /* 0x0000e000ff027b82 */ /* 0x000e240000000a00 */
[----:B0-----:R-:W-:-:S05]  /*0220*/  IMAD.WIDE.U32 R2, R5, 0x4, R2 ;  /* 0x0000000405027825 */ /* 0x001fca00078e0002 */
[----:B------:R-:W-:Y:S01]  /*0230*/  STG.E desc[UR4][R2.64], R7 ;  /* 0x0000000702007986 */ /* 0x000fe2000c101904 */
[----:B------:R-:W-:Y:S05]  /*0240*/  EXIT ;  /* 0x000000000000794d */ /* 0x000fea0003800000 */
        .weak           $__internal_0_$__cuda_sm20_rcp_rn_f32_slowpath
        .type           $__internal_0_$__cuda_sm20_rcp_rn_f32_slowpath,@function
        .size           $__internal_0_$__cuda_sm20_rcp_rn_f32_slowpath,(.L_x_8 - $__internal_0_$__cuda_sm20_rcp_rn_f32_slowpath)
$__internal_0_$__cuda_sm20_rcp_rn_f32_slowpath:
[----:B------:R-:W-:Y:S01]  /*0250*/  IMAD.SHL.U32 R2, R0, 0x2, RZ ;  /* 0x0000000200027824 */ /* 0x000fe200078e00ff */
[----:B------:R-:W-:Y:S04]  /*0260*/  BSSY.RECONVERGENT B1, `(.L_x_3) ;  /* 0x0000030000017945 */ /* 0x000fe80003800200 */
[----:B------:R-:W-:-:S04]  /*0270*/  SHF.R.U32.HI R2, RZ, 0x18, R2 ;  /* 0x00000018ff027819 */ /* 0x000fc80000011602 */
[----:B------:R-:W-:-:S13]  /*0280*/  ISETP.NE.U32.AND P0, PT, R2, RZ, PT ;  /* 0x000000ff0200720c */ /* 0x000fda0003f05070 */
[----:B------:R-:W-:Y:S05]  /*0290*/  @P0 BRA `(.L_x_4) ;  /* 0x0000000000280947 */ /* 0x000fea0003800000 */
[----:B------:R-:W-:-:S04]  /*02a0*/  SHF.L.U32 R2, R0, 0x1, RZ ;  /* 0x0000000100027819 */ /* 0x000fc800000006ff */
[----:B------:R-:W-:-:S13]  /*02b0*/  ISETP.NE.AND P0, PT, R2, RZ, PT ;  /* 0x000000ff0200720c */ /* 0x000fda0003f05270 */
[----:B------:R-:W-:Y:S01]  /*02c0*/  @P0 FFMA R4, R0, 1.84467440737095516160e+19, RZ ;  /* 0x5f80000000040823 */ /* 0x000fe200000000ff */
[----:B------:R-:W-:Y:S08]  /*02d0*/  @!P0 MUFU.RCP R3, R0 ;  /* 0x0000000000038308 */ /* 0x000ff00000001000 */
[----:B------:R-:W0:Y:S02]  /*02e0*/  @P0 MUFU.RCP R7, R4 ;  /* 0x0000000400070308 */ /* 0x000e240000001000 */
[----:B0-----:R-:W-:-:S04]  /*02f0*/  @P0 FFMA R2, R4, R7, -1 ;  /* 0xbf80000004020423 */ /* 0x001fc80000000007 */
[----:B------:R-:W-:-:S04]  /*0300*/  @P0 FADD.FTZ R2, -R2, -RZ ;  /* 0x800000ff02020221 */ /* 0x000fc80000010100 */
[----:B------:R-:W-:-:S04]  /*0310*/  @P0 FFMA R2, R7, R2, R7 ;  /* 0x0000000207020223 */ /* 0x000fc80000000007 */
[----:B------:R-:W-:Y:S01]  /*0320*/  @P0 FFMA R3, R2, 1.84467440737095516160e+19, RZ ;  /* 0x5f80000002030823 */ /* 0x000fe200000000ff */
[----:B------:R-:W-:Y:S06]  /*0330*/  BRA `(.L_x_5) ;  /* 0x0000000000887947 */ /* 0x000fec0003800000 */
.L_x_4:
[----:B------:R-:W-:-:S05]  /*0340*/  VIADD R3, R2, 0xffffff03 ;  /* 0xffffff0302037836 */ /* 0x000fca0000000000 */
[----:B------:R-:W-:-:S13]  /*0350*/  ISETP.GT.U32.AND P0, PT, R3, 0x1, PT ;  /* 0x000000010300780c */ /* 0x000fda0003f04070 */
[----:B------:R-:W-:Y:S05]  /*0360*/  @P0 BRA `(.L_x_6) ;  /* 0x0000000000780947 */ /* 0x000fea0003800000 */
[----:B------:R-:W-:Y:S01]  /*0370*/  LOP3.LUT R4, R0, 0x7fffff, RZ, 0xc0, !PT ;  /* 0x007fffff00047812 */ /* 0x000fe200078ec0ff */
[----:B------:R-:W-:-:S03]  /*0380*/  IMAD.MOV.U32 R12, RZ, RZ, 0x3 ;  /* 0x00000003ff0c7424 */ /* 0x000fc600078e00ff */
[----:B------:R-:W-:Y:S02]  /*0390*/  LOP3.LUT R4, R4, 0x3f800000, RZ, 0xfc, !PT ;  /* 0x3f80000004047812 */ /* 0x000fe400078efcff */
[----:B------:R-:W-:Y:S02]  /*03a0*/  SHF.L.U32 R9, R12, R3, RZ ;  /* 0x000000030c097219 */ /* 0x000fe400000006ff */
[----:B------:R-:W0:Y:S02]  /*03b0*/  MUFU.RCP R7, R4 ;  /* 0x0000000400077308 */ /* 0x000e240000001000 */
[----:B0-----:R-:W-:-:S04]  /*03c0*/  FFMA R6, R4, R7, -1 ;  /* 0xbf80000004067423 */ /* 0x001fc80000000007 */
[----:B------:R-:W-:-:S04]  /*03d0*/  FADD.FTZ R6, -R6, -RZ ;  /* 0x800000ff06067221 */ /* 0x000fc80000010100 */
[CCC-:B------:R-:W-:Y:S01]  /*03e0*/  FFMA.RM R8, R7.reuse, R6.reuse, R7.reuse ;  /* 0x0000000607087223 */ /* 0x1c0fe20000004007 */
[----:B------:R-:W-:-:S04]  /*03f0*/  FFMA.RP R7, R7, R6, R7 ;  /* 0x0000000607077223 */ /* 0x000fc80000008007 */
[C---:B------:R-:W-:Y:S02]  /*0400*/  LOP3.LUT R6, R8.reuse, 0x7fffff, RZ, 0xc0, !PT ;  /* 0x007fffff08067812 */ /* 0x040fe400078ec0ff */
[----:B------:R-:W-:Y:S02]  /*0410*/  FSETP.NEU.FTZ.AND P0, PT, R8, R7, PT ;  /* 0x000000070800720b */ /* 0x000fe40003f1d000 */
[----:B------:R-:W-:Y:S02]  /*0420*/  LOP3.LUT R6, R6, 0x800000, RZ, 0xfc, !PT ;  /* 0x0080000006067812 */ /* 0x000fe400078efcff */
[----:B------:R-:W-:Y:S02]  /*0430*/  SEL R7, RZ, 0xffffffff, !P0 ;  /* 0xffffffffff077807 */ /* 0x000fe40004000000 */
[----:B------:R-:W-:Y:S02]  /*0440*/  LOP3.LUT R4, R9, R6, RZ, 0xc0, !PT ;  /* 0x0000000609047212 */ /* 0x000fe400078ec0ff */
[----:B------:R-:W-:-:S02]  /*0450*/  IADD3 R7, PT, PT, -R7, RZ, RZ ;  /* 0x000000ff07077210 */ /* 0x000fc40007ffe1ff */
[-C--:B------:R-:W-:Y:S02]  /*0460*/  SHF.R.U32.HI R4, RZ, R3.reuse, R4 ;  /* 0x00000003ff047219 */ /* 0x080fe40000011604 */
[----:B------:R-:W-:Y:S02]  /*0470*/  LOP3.LUT P1, RZ, R7, R3, R6, 0xf8, !PT ;  /* 0x0000000307ff7212 */ /* 0x000fe4000782f806 */
[C---:B------:R-:W-:Y:S02]  /*0480*/  LOP3.LUT P0, RZ, R4.reuse, 0x1, RZ, 0xc0, !PT ;  /* 0x0000000104ff7812 */ /* 0x040fe4000780c0ff */
[----:B------:R-:W-:-:S04]  /*0490*/  LOP3.LUT P2, RZ, R4, 0x2, RZ, 0xc0, !PT ;  /* 0x0000000204ff7812 */ /* 0x000fc8000784c0ff */
[----:B------:R-:W-:Y:S02]  /*04a0*/  PLOP3.LUT P0, PT, P0, P1, P2, 0xe0, 0x0 ;  /* 0x000000000000781c */ /* 0x000fe40000703c20 */
[----:B------:R-:W-:Y:S02]  /*04b0*/  LOP3.LUT P1, RZ, R0, 0x7fffff, RZ, 0xc0, !PT ;  /* 0x007fffff00ff7812 */ /* 0x000fe4000782c0ff */
[----:B------:R-:W-:-:S05]  /*04c0*/  SEL R3, RZ, 0x1, !P0 ;  /* 0x00000001ff037807 */ /* 0x000fca0004000000 */
[----:B------:R-:W-:-:S05]  /*04d0*/  IMAD.MOV R3, RZ, RZ, -R3 ;  /* 0x000000ffff037224 */ /* 0x000fca00078e0a03 */
[----:B------:R-:W-:Y:S01]  /*04e0*/  ISETP.GE.AND P0, PT, R3, RZ, PT ;  /* 0x000000ff0300720c */ /* 0x000fe20003f06270 */
[----:B------:R-:W-:-:S05]  /*04f0*/  VIADD R3, R2, 0xffffff04 ;  /* 0xffffff0402037836 */ /* 0x000fca0000000000 */
[----:B------:R-:W-:-:S07]  /*0500*/  SHF.R.U32.HI R3, RZ, R3, R6 ;  /* 0x00000003ff037219 */ /* 0x000fce0000011606 */
[----:B------:R-:W-:-:S05]  /*0510*/  @!P0 IADD3 R3, PT, PT, R3, 0x1, RZ ;  /* 0x0000000103038810 */ /* 0x000fca0007ffe0ff */
[----:B------:R-:W-:-:S05]  /*0520*/  @!P1 IMAD.SHL.U32 R3, R3, 0x2, RZ ;  /* 0x0000000203039824 */ /* 0x000fca00078e00ff */
[----:B------:R-:W-:Y:S01]  /*0530*/  LOP3.LUT R3, R3, 0x80000000, R0, 0xf8, !PT ;  /* 0x8000000003037812 */ /* 0x000fe200078ef800 */
[----:B------:R-:W-:Y:S06]  /*0540*/  BRA `(.L_x_5) ;  /* 0x0000000000047947 */ /* 0x000fec0003800000 */
.L_x_6:
[----:B------:R0:W1:Y:S02]  /*0550*/  MUFU.RCP R3, R0 ;  /* 0x0000000000037308 */ /* 0x0000640000001000 */
.L_x_5:
[----:B------:R-:W-:Y:S05]  /*0560*/  BSYNC.RECONVERGENT B1 ;  /* 0x0000000000017941 */ /* 0x000fea0003800200 */
.L_x_3:
[----:B-1----:R-:W-:Y:S01]  /*0570*/  IMAD.MOV.U32 R7, RZ, RZ, R3 ;  /* 0x000000ffff077224 */ /* 0x002fe200078e0003 */
[----:B------:R-:W-:Y:S01]  /*0580*/  MOV R2, R10 ;  /* 0x0000000a00027202 */ /* 0x000fe20000000f00 */
[----:B------:R-:W-:-:S04]  /*0590*/  IMAD.MOV.U32 R3, RZ, RZ, 0x0 ;  /* 0x00000000ff037424 */ /* 0x000fc800078e00ff */
[----:B0-----:R-:W-:Y:S05]  /*05a0*/  RET.REL.NODEC R2 `(default_function_kernel) ;  /* 0xfffffff802947950 */ /* 0x001fea0003c3ffff */
.L_x_7:
[----:B------:R-:W-:-:S00]  /*05b0*/  BRA `(.L_x_7) ;  /* 0xfffffffc00fc7947 */ /* 0x000fc0000383ffff */
[----:B------:R-:W-:-:S00]  /*05c0*/  NOP ;  /* 0x0000000000007918 */ /* 0x000fc00000000000 */
        /* <DEDUP_REMOVED lines=11> */
.L_x_8:


//--------------------- .nv.shared.reserved.0     --------------------------
	.section	.nv.shared.reserved.0,"aw",@nobits
	.weak		__nv_reservedSMEM_offset_0_alias
	.size		__nv_reservedSMEM_offset_0_alias, 0, 64
	.other		__nv_reservedSMEM_offset_0_alias,@"STO_CUDA_RESERVED_SHARED STV_DEFAULT"
__nv_reservedSMEM_offset_0_alias:
	.zero		0
	.zero		64


//--------------------- .nv.constant0.default_function_kernel --------------------------
	.section	.nv.constant0.default_function_kernel,"a",@progbits
	.sectionflags	@""
	.align	4
.nv.constant0.default_function_kernel:
	.zero		912


//--------------------- SYMBOLS --------------------------

	.type		.nv.reservedSmem.offset0,@object
	.size		.nv.reservedSmem.offset0,0x4
